//
// Generated by NVIDIA NVVM Compiler
//
// Compiler Build ID: CL-36424714
// Cuda compilation tools, release 13.0, V13.0.88
// Based on NVVM 20.0.0
//

.version 9.0
.target sm_100
.address_size 64

	// .globl	_Z10matrix_addPA1024_KiS1_PA1024_i

.visible .entry _Z10matrix_addPA1024_KiS1_PA1024_i(
	.param .u64 .ptr .align 1 _Z10matrix_addPA1024_KiS1_PA1024_i_param_0,
	.param .u64 .ptr .align 1 _Z10matrix_addPA1024_KiS1_PA1024_i_param_1,
	.param .u64 .ptr .align 1 _Z10matrix_addPA1024_KiS1_PA1024_i_param_2
)
{
	.reg .b32 	%r<12>;
	.reg .b64 	%rd<15>;

	ld.param.u64 	%rd1, [_Z10matrix_addPA1024_KiS1_PA1024_i_param_0];
	ld.param.u64 	%rd2, [_Z10matrix_addPA1024_KiS1_PA1024_i_param_1];
	ld.param.u64 	%rd3, [_Z10matrix_addPA1024_KiS1_PA1024_i_param_2];
	cvta.to.global.u64 	%rd4, %rd3;
	cvta.to.global.u64 	%rd5, %rd2;
	cvta.to.global.u64 	%rd6, %rd1;
	mov.u32 	%r1, %tid.x;
	mov.u32 	%r2, %tid.y;
	mov.u32 	%r3, %ctaid.x;
	mov.u32 	%r4, %ctaid.y;
	shl.b32 	%r5, %r3, 5;
	add.s32 	%r6, %r5, %r1;
	shl.b32 	%r7, %r4, 5;
	add.s32 	%r8, %r7, %r2;
	mul.wide.u32 	%rd7, %r6, 4096;
	add.s64 	%rd8, %rd6, %rd7;
	mul.wide.u32 	%rd9, %r8, 4;
	add.s64 	%rd10, %rd8, %rd9;
	ld.global.u32 	%r9, [%rd10];
	add.s64 	%rd11, %rd5, %rd7;
	add.s64 	%rd12, %rd11, %rd9;
	ld.global.u32 	%r10, [%rd12];
	add.s32 	%r11, %r10, %r9;
	add.s64 	%rd13, %rd4, %rd7;
	add.s64 	%rd14, %rd13, %rd9;
	st.global.u32 	[%rd14], %r11;
	ret;

}


// ===== COMPILED SASS (sm_100) =====

	.target	sm_100

	.elftype	@"ET_EXEC"


//--------------------- .note.nv.tkinfo           --------------------------
	.section	.note.nv.tkinfo,"",@"SHT_NOTE"
	.sectionflags	@"SHF_NOTE_NV_TKINFO"
	.tkinfo
        /*0018*/ 	.word	0x00000002
        /*0030*/ 	.string	""
        /*0030*/ 	.string	"ptxas"
        /*0030*/ 	.string	"Cuda compilation tools, release 13.0, V13.0.88"
        /*0030*/ 	.string	"Build cuda_13.0.r13.0/compiler.36424714_0"
        /*0030*/ 	.string	"-arch sm_100 -m 64 "



//--------------------- .note.nv.cuinfo           --------------------------
	.section	.note.nv.cuinfo,"",@"SHT_NOTE"
	.sectionflags	@"SHF_NOTE_NV_CUINFO"
        /*0018*/ 	.short	0x0002
        /*001a*/ 	.short	0x0064
        /*001c*/ 	.short	0x0082
	.zero		2


//--------------------- .nv.info                  --------------------------
	.section	.nv.info,"",@"SHT_CUDA_INFO"
	.align	4


	//----- nvinfo : EIATTR_REGCOUNT
	.align		4
        /*0000*/ 	.byte	0x04, 0x2f
        /*0002*/ 	.short	(.L_1 - .L_0)
	.align		4
.L_0:
        /*0004*/ 	.word	index@(_Z10matrix_addPA1024_KiS1_PA1024_i)
        /*0008*/ 	.word	0x0000000e


	//----- nvinfo : EIATTR_FRAME_SIZE
	.align		4
.L_1:
        /*000c*/ 	.byte	0x04, 0x11
        /*000e*/ 	.short	(.L_3 - .L_2)
	.align		4
.L_2:
        /*0010*/ 	.word	index@(_Z10matrix_addPA1024_KiS1_PA1024_i)
        /*0014*/ 	.word	0x00000000


	//----- nvinfo : EIATTR_MIN_STACK_SIZE
	.align		4
.L_3:
        /*0018*/ 	.byte	0x04, 0x12
        /*001a*/ 	.short	(.L_5 - .L_4)
	.align		4
.L_4:
        /*001c*/ 	.word	index@(_Z10matrix_addPA1024_KiS1_PA1024_i)
        /*0020*/ 	.word	0x00000000
.L_5:


//--------------------- .nv.compat                --------------------------
	.section	.nv.compat,"",@"SHT_CUDA_COMPAT_INFO"
	.align	4
        /*0000*/ 	.byte	0x02, 0x09, 0x00, 0x00, 0x02, 0x02, 0x01, 0x00, 0x02, 0x05, 0x05, 0x00, 0x03, 0x07, 0x01, 0x01
        /*0010*/ 	.byte	0x02, 0x03, 0x00, 0x00, 0x02, 0x06, 0x01, 0x00, 0x04, 0x0b, 0x08, 0x00, 0x09, 0x00, 0x00, 0x00
        /*0020*/ 	.byte	0x00, 0x00, 0x00, 0x00


//--------------------- .nv.info._Z10matrix_addPA1024_KiS1_PA1024_i --------------------------
	.section	.nv.info._Z10matrix_addPA1024_KiS1_PA1024_i,"",@"SHT_CUDA_INFO"
	.sectionflags	@""
	.align	4


	//----- nvinfo : EIATTR_CUDA_API_VERSION
	.align		4
        /*0000*/ 	.byte	0x04, 0x37
        /*0002*/ 	.short	(.L_7 - .L_6)
.L_6:
        /*0004*/ 	.word	0x00000082


	//----- nvinfo : EIATTR_KPARAM_INFO
	.align		4
.L_7:
        /*0008*/ 	.byte	0x04, 0x17
        /*000a*/ 	.short	(.L_9 - .L_8)
.L_8:
        /*000c*/ 	.word	0x00000000
        /*0010*/ 	.short	0x0002
        /*0012*/ 	.short	0x0010
        /*0014*/ 	.byte	0x00, 0xf5, 0x21, 0x00


	//----- nvinfo : EIATTR_KPARAM_INFO
	.align		4
.L_9:
        /*0018*/ 	.byte	0x04, 0x17
        /*001a*/ 	.short	(.L_11 - .L_10)
.L_10:
        /*001c*/ 	.word	0x00000000
        /*0020*/ 	.short	0x0001
        /*0022*/ 	.short	0x0008
        /*0024*/ 	.byte	0x00, 0xf5, 0x21, 0x00


	//----- nvinfo : EIATTR_KPARAM_INFO
	.align		4
.L_11:
        /*0028*/ 	.byte	0x04, 0x17
        /*002a*/ 	.short	(.L_13 - .L_12)
.L_12:
        /*002c*/ 	.word	0x00000000
        /*0030*/ 	.short	0x0000
        /*0032*/ 	.short	0x0000
        /*0034*/ 	.byte	0x00, 0xf5, 0x21, 0x00


	//----- nvinfo : EIATTR_SPARSE_MMA_MASK
	.align		4
.L_13:
        /*0038*/ 	.byte	0x03, 0x50
        /*003a*/ 	.short	0x0000


	//----- nvinfo : EIATTR_MAXREG_COUNT
	.align		4
        /*003c*/ 	.byte	0x03, 0x1b
        /*003e*/ 	.short	0x00ff


	//----- nvinfo : EIATTR_MERCURY_ISA_VERSION
	.align		4
        /*0040*/ 	.byte	0x03, 0x5f
        /*0042*/ 	.short	0x0101


	//----- nvinfo : EIATTR_VRC_CTA_INIT_COUNT
	.align		4
        /*0044*/ 	.byte	0x02, 0x4a
	.zero		1
	.zero		1


	//----- nvinfo : EIATTR_EXIT_INSTR_OFFSETS
	.align		4
        /*0048*/ 	.byte	0x04, 0x1c
        /*004a*/ 	.short	(.L_15 - .L_14)


	//   ....[0]....
.L_14:
        /*004c*/ 	.word	0x00000150


	//----- nvinfo : EIATTR_CBANK_PARAM_SIZE
	.align		4
.L_15:
        /*0050*/ 	.byte	0x03, 0x19
        /*0052*/ 	.short	0x0018


	//----- nvinfo : EIATTR_PARAM_CBANK
	.align		4
        /*0054*/ 	.byte	0x04, 0x0a
        /*0056*/ 	.short	(.L_17 - .L_16)
	.align		4
.L_16:
        /*0058*/ 	.word	index@(.nv.constant0._Z10matrix_addPA1024_KiS1_PA1024_i)
        /*005c*/ 	.short	0x0380
        /*005e*/ 	.short	0x0018


	//----- nvinfo : EIATTR_SW_WAR
	.align		4
.L_17:
        /*0060*/ 	.byte	0x04, 0x36
        /*0062*/ 	.short	(.L_19 - .L_18)
.L_18:
        /*0064*/ 	.word	0x00000008
.L_19:


//--------------------- .nv.callgraph             --------------------------
	.section	.nv.callgraph,"",@"SHT_CUDA_CALLGRAPH"
	.align	4
	.sectionentsize	8
	.align		4
        /*0000*/ 	.word	0x00000000
	.align		4
        /*0004*/ 	.word	0xffffffff
	.align		4
        /*0008*/ 	.word	0x00000000
	.align		4
        /*000c*/ 	.word	0xfffffffe
	.align		4
        /*0010*/ 	.word	0x00000000
	.align		4
        /*0014*/ 	.word	0xfffffffd
	.align		4
        /*0018*/ 	.word	0x00000000
	.align		4
        /*001c*/ 	.word	0xfffffffc


//--------------------- .text._Z10matrix_addPA1024_KiS1_PA1024_i --------------------------
	.section	.text._Z10matrix_addPA1024_KiS1_PA1024_i,"ax",@progbits
	.align	128
        .global         _Z10matrix_addPA1024_KiS1_PA1024_i
        .type           _Z10matrix_addPA1024_KiS1_PA1024_i,@function
        .size           _Z10matrix_addPA1024_KiS1_PA1024_i,(.L_x_1 - _Z10matrix_addPA1024_KiS1_PA1024_i)
        .other          _Z10matrix_addPA1024_KiS1_PA1024_i,@"STO_CUDA_ENTRY STV_DEFAULT"
_Z10matrix_addPA1024_KiS1_PA1024_i:
.text._Z10matrix_addPA1024_KiS1_PA1024_i:
[----:B------:R-:W-:Y:S01]  /*0000*/  LDC R1, c[0x0][0x37c] ;  /* 0x0000df00ff017b82 */ /* 0x000fe20000000800 */
[----:B------:R-:W0:Y:S07]  /*0010*/  S2R R9, SR_TID.X ;  /* 0x0000000000097919 */ /* 0x000e2e0000002100 */
[----:B------:R-:W1:Y:S01]  /*0020*/  LDC.64 R2, c[0x0][0x380] ;  /* 0x0000e000ff027b82 */ /* 0x000e620000000a00 */
[----:B------:R-:W2:Y:S01]  /*0030*/  LDCU.64 UR4, c[0x0][0x358] ;  /* 0x00006b00ff0477ac */ /* 0x000ea20008000a00 */
[----:B------:R-:W0:Y:S01]  /*0040*/  S2R R0, SR_CTAID.X ;  /* 0x0000000000007919 */ /* 0x000e220000002500 */
[----:B------:R-:W3:Y:S05]  /*0050*/  S2R R11, SR_TID.Y ;  /* 0x00000000000b7919 */ /* 0x000eea0000002200 */
[----:B------:R-:W4:Y:S01]  /*0060*/  LDC.64 R4, c[0x0][0x388] ;  /* 0x0000e200ff047b82 */ /* 0x000f220000000a00 */
[----:B------:R-:W3:Y:S01]  /*0070*/  S2R R6, SR_CTAID.Y ;  /* 0x0000000000067919 */ /* 0x000ee20000002600 */
[----:B0-----:R-:W-:-:S05]  /*0080*/  LEA R9, R0, R9, 0x5 ;  /* 0x0000000900097211 */ /* 0x001fca00078e28ff */
[----:B-1----:R-:W-:Y:S01]  /*0090*/  IMAD.WIDE.U32 R2, R9, 0x1000, R2 ;  /* 0x0000100009027825 */ /* 0x002fe200078e0002 */
[----:B---3--:R-:W-:-:S03]  /*00a0*/  LEA R11, R6, R11, 0x5 ;  /* 0x0000000b060b7211 */ /* 0x008fc600078e28ff */
[----:B----4-:R-:W-:Y:S01]  /*00b0*/  IMAD.WIDE.U32 R4, R9, 0x1000, R4 ;  /* 0x0000100009047825 */ /* 0x010fe200078e0004 */
[----:B------:R-:W0:Y:S03]  /*00c0*/  LDC.64 R6, c[0x0][0x390] ;  /* 0x0000e400ff067b82 */ /* 0x000e260000000a00 */
[----:B------:R-:W-:-:S04]  /*00d0*/  IMAD.WIDE.U32 R2, R11, 0x4, R2 ;  /* 0x000000040b027825 */ /* 0x000fc800078e0002 */
[----:B------:R-:W-:Y:S02]  /*00e0*/  IMAD.WIDE.U32 R4, R11, 0x4, R4 ;  /* 0x000000040b047825 */ /* 0x000fe400078e0004 */
[----:B--2---:R-:W2:Y:S04]  /*00f0*/  LDG.E R2, desc[UR4][R2.64] ;  /* 0x0000000402027981 */ /* 0x004ea8000c1e1900 */
[----:B------:R-:W2:Y:S01]  /*0100*/  LDG.E R5, desc[UR4][R4.64] ;  /* 0x0000000404057981 */ /* 0x000ea2000c1e1900 */
[----:B0-----:R-:W-:-:S04]  /*0110*/  IMAD.WIDE.U32 R6, R9, 0x1000, R6 ;  /* 0x0000100009067825 */ /* 0x001fc800078e0006 */
[----:B------:R-:W-:Y:S01]  /*0120*/  IMAD.WIDE.U32 R6, R11, 0x4, R6 ;  /* 0x000000040b067825 */ /* 0x000fe200078e0006 */
[----:B--2---:R-:W-:-:S05]  /*0130*/  IADD3 R9, PT, PT, R2, R5, RZ ;  /* 0x0000000502097210 */ /* 0x004fca0007ffe0ff */
[----:B------:R-:W-:Y:S01]  /*0140*/  STG.E desc[UR4][R6.64], R9 ;  /* 0x0000000906007986 */ /* 0x000fe2000c101904 */
[----:B------:R-:W-:Y:S05]  /*0150*/  EXIT ;  /* 0x000000000000794d */ /* 0x000fea0003800000 */
.L_x_0:
[----:B------:R-:W-:-:S00]  /*0160*/  BRA `(.L_x_0) ;  /* 0xfffffffc00fc7947 */ /* 0x000fc0000383ffff */
[----:B------:R-:W-:-:S00]  /*0170*/  NOP ;  /* 0x0000000000007918 */ /* 0x000fc00000000000 */
        /* <DEDUP_REMOVED lines=8> */
.L_x_1:


//--------------------- .nv.shared.reserved.0     --------------------------
	.section	.nv.shared.reserved.0,"aw",@nobits
	.weak		__nv_reservedSMEM_offset_0_alias
	.size		__nv_reservedSMEM_offset_0_alias, 0, 64
	.other		__nv_reservedSMEM_offset_0_alias,@"STO_CUDA_RESERVED_SHARED STV_DEFAULT"
__nv_reservedSMEM_offset_0_alias:
	.zero		0
	.zero		64


//--------------------- .nv.constant0._Z10matrix_addPA1024_KiS1_PA1024_i --------------------------
	.section	.nv.constant0._Z10matrix_addPA1024_KiS1_PA1024_i,"a",@progbits
	.sectionflags	@""
	.align	4
.nv.constant0._Z10matrix_addPA1024_KiS1_PA1024_i:
	.zero		920


//--------------------- SYMBOLS --------------------------

	.type		.nv.reservedSmem.offset0,@object
	.size		.nv.reservedSmem.offset0,0x4
